//
// Generated by NVIDIA NVVM Compiler
//
// Compiler Build ID: CL-36424714
// Cuda compilation tools, release 13.0, V13.0.88
// Based on NVVM 20.0.0
//

.version 9.0
.target sm_100
.address_size 64

	// .globl	_Z28rope_apply_half2_dual_kernelPK7__half2S1_S1_S1_PS_S2_iiii

.visible .entry _Z28rope_apply_half2_dual_kernelPK7__half2S1_S1_S1_PS_S2_iiii(
	.param .u64 .ptr .align 1 _Z28rope_apply_half2_dual_kernelPK7__half2S1_S1_S1_PS_S2_iiii_param_0,
	.param .u64 .ptr .align 1 _Z28rope_apply_half2_dual_kernelPK7__half2S1_S1_S1_PS_S2_iiii_param_1,
	.param .u64 .ptr .align 1 _Z28rope_apply_half2_dual_kernelPK7__half2S1_S1_S1_PS_S2_iiii_param_2,
	.param .u64 .ptr .align 1 _Z28rope_apply_half2_dual_kernelPK7__half2S1_S1_S1_PS_S2_iiii_param_3,
	.param .u64 .ptr .align 1 _Z28rope_apply_half2_dual_kernelPK7__half2S1_S1_S1_PS_S2_iiii_param_4,
	.param .u64 .ptr .align 1 _Z28rope_apply_half2_dual_kernelPK7__half2S1_S1_S1_PS_S2_iiii_param_5,
	.param .u32 _Z28rope_apply_half2_dual_kernelPK7__half2S1_S1_S1_PS_S2_iiii_param_6,
	.param .u32 _Z28rope_apply_half2_dual_kernelPK7__half2S1_S1_S1_PS_S2_iiii_param_7,
	.param .u32 _Z28rope_apply_half2_dual_kernelPK7__half2S1_S1_S1_PS_S2_iiii_param_8,
	.param .u32 _Z28rope_apply_half2_dual_kernelPK7__half2S1_S1_S1_PS_S2_iiii_param_9
)
{
	.reg .pred 	%p<4>;
	.reg .b16 	%rs<69>;
	.reg .b32 	%r<30>;
	.reg .b64 	%rd<26>;

	ld.param.u64 	%rd2, [_Z28rope_apply_half2_dual_kernelPK7__half2S1_S1_S1_PS_S2_iiii_param_1];
	ld.param.u64 	%rd3, [_Z28rope_apply_half2_dual_kernelPK7__half2S1_S1_S1_PS_S2_iiii_param_2];
	ld.param.u64 	%rd4, [_Z28rope_apply_half2_dual_kernelPK7__half2S1_S1_S1_PS_S2_iiii_param_3];
	ld.param.u64 	%rd5, [_Z28rope_apply_half2_dual_kernelPK7__half2S1_S1_S1_PS_S2_iiii_param_4];
	ld.param.u64 	%rd6, [_Z28rope_apply_half2_dual_kernelPK7__half2S1_S1_S1_PS_S2_iiii_param_5];
	ld.param.u32 	%r4, [_Z28rope_apply_half2_dual_kernelPK7__half2S1_S1_S1_PS_S2_iiii_param_6];
	ld.param.u32 	%r5, [_Z28rope_apply_half2_dual_kernelPK7__half2S1_S1_S1_PS_S2_iiii_param_7];
	ld.param.u32 	%r2, [_Z28rope_apply_half2_dual_kernelPK7__half2S1_S1_S1_PS_S2_iiii_param_8];
	ld.param.u32 	%r3, [_Z28rope_apply_half2_dual_kernelPK7__half2S1_S1_S1_PS_S2_iiii_param_9];
	mov.u32 	%r6, %ctaid.x;
	mov.u32 	%r7, %ntid.x;
	mov.u32 	%r8, %tid.x;
	mad.lo.s32 	%r1, %r6, %r7, %r8;
	mul.lo.s32 	%r9, %r5, %r4;
	mul.lo.s32 	%r10, %r9, %r2;
	mul.lo.s32 	%r11, %r10, %r3;
	setp.ge.s32 	%p1, %r1, %r11;
	@%p1 bra 	$L__BB0_4;
	ld.param.u64 	%rd25, [_Z28rope_apply_half2_dual_kernelPK7__half2S1_S1_S1_PS_S2_iiii_param_0];
	cvta.to.global.u64 	%rd7, %rd25;
	cvta.to.global.u64 	%rd8, %rd2;
	cvta.to.global.u64 	%rd9, %rd3;
	cvta.to.global.u64 	%rd10, %rd4;
	div.s32 	%r12, %r1, %r3;
	mul.lo.s32 	%r13, %r12, %r3;
	sub.s32 	%r14, %r1, %r13;
	rem.s32 	%r15, %r12, %r2;
	mul.wide.s32 	%rd11, %r1, 4;
	add.s64 	%rd12, %rd7, %rd11;
	ld.global.nc.u32 	%r16, [%rd12];
	mov.b32 	{%rs2, %rs1}, %r16;
	add.s64 	%rd13, %rd8, %rd11;
	ld.global.nc.u32 	%r17, [%rd13];
	mov.b32 	{%rs4, %rs3}, %r17;
	shr.u32 	%r18, %r3, 31;
	add.s32 	%r19, %r3, %r18;
	shr.s32 	%r20, %r19, 1;
	neg.s32 	%r21, %r20;
	setp.ge.s32 	%p2, %r14, %r20;
	setp.lt.s32 	%p3, %r14, %r20;
	selp.b32 	%r22, %r20, %r21, %p3;
	mul.wide.s32 	%rd14, %r22, 4;
	add.s64 	%rd15, %rd12, %rd14;
	ld.global.nc.u32 	%r23, [%rd15];
	mov.b32 	{%rs65, %rs66}, %r23;
	add.s64 	%rd16, %rd13, %rd14;
	ld.global.nc.u32 	%r24, [%rd16];
	mov.b32 	{%rs67, %rs68}, %r24;
	mad.lo.s32 	%r25, %r15, %r3, %r14;
	mul.wide.s32 	%rd17, %r25, 4;
	add.s64 	%rd18, %rd9, %rd17;
	ld.global.nc.u32 	%r26, [%rd18];
	mov.b32 	{%rs10, %rs9}, %r26;
	add.s64 	%rd19, %rd10, %rd17;
	ld.global.nc.u32 	%r27, [%rd19];
	mov.b32 	{%rs12, %rs11}, %r27;
	@%p2 bra 	$L__BB0_3;
	// begin inline asm
	{neg.f16 %rs65,%rs65;
}
	// end inline asm
	// begin inline asm
	{neg.f16 %rs66,%rs66;
}
	// end inline asm
	// begin inline asm
	{neg.f16 %rs67,%rs67;
}
	// end inline asm
	// begin inline asm
	{neg.f16 %rs68,%rs68;
}
	// end inline asm
$L__BB0_3:
	// begin inline asm
	{mul.f16 %rs29,%rs2,%rs10;
}
	// end inline asm
	// begin inline asm
	{mul.f16 %rs32,%rs65,%rs12;
}
	// end inline asm
	// begin inline asm
	{add.f16 %rs35,%rs29,%rs32;
}
	// end inline asm
	// begin inline asm
	{mul.f16 %rs38,%rs1,%rs9;
}
	// end inline asm
	// begin inline asm
	{mul.f16 %rs41,%rs66,%rs11;
}
	// end inline asm
	// begin inline asm
	{add.f16 %rs44,%rs38,%rs41;
}
	// end inline asm
	cvta.to.global.u64 	%rd20, %rd5;
	add.s64 	%rd22, %rd20, %rd11;
	mov.b32 	%r28, {%rs35, %rs44};
	st.global.u32 	[%rd22], %r28;
	// begin inline asm
	{mul.f16 %rs47,%rs4,%rs10;
}
	// end inline asm
	// begin inline asm
	{mul.f16 %rs50,%rs67,%rs12;
}
	// end inline asm
	// begin inline asm
	{add.f16 %rs53,%rs47,%rs50;
}
	// end inline asm
	// begin inline asm
	{mul.f16 %rs56,%rs3,%rs9;
}
	// end inline asm
	// begin inline asm
	{mul.f16 %rs59,%rs68,%rs11;
}
	// end inline asm
	// begin inline asm
	{add.f16 %rs62,%rs56,%rs59;
}
	// end inline asm
	cvta.to.global.u64 	%rd23, %rd6;
	add.s64 	%rd24, %rd23, %rd11;
	mov.b32 	%r29, {%rs53, %rs62};
	st.global.u32 	[%rd24], %r29;
$L__BB0_4:
	ret;

}


// ===== COMPILED SASS (sm_100) =====

	.target	sm_100

	.elftype	@"ET_EXEC"


//--------------------- .note.nv.tkinfo           --------------------------
	.section	.note.nv.tkinfo,"",@"SHT_NOTE"
	.sectionflags	@"SHF_NOTE_NV_TKINFO"
	.tkinfo
        /*0018*/ 	.word	0x00000002
        /*0030*/ 	.string	""
        /*0030*/ 	.string	"ptxas"
        /*0030*/ 	.string	"Cuda compilation tools, release 13.0, V13.0.88"
        /*0030*/ 	.string	"Build cuda_13.0.r13.0/compiler.36424714_0"
        /*0030*/ 	.string	"-arch sm_100 -m 64 "



//--------------------- .note.nv.cuinfo           --------------------------
	.section	.note.nv.cuinfo,"",@"SHT_NOTE"
	.sectionflags	@"SHF_NOTE_NV_CUINFO"
        /*0018*/ 	.short	0x0002
        /*001a*/ 	.short	0x0064
        /*001c*/ 	.short	0x0082
	.zero		2


//--------------------- .nv.info                  --------------------------
	.section	.nv.info,"",@"SHT_CUDA_INFO"
	.align	4


	//----- nvinfo : EIATTR_REGCOUNT
	.align		4
        /*0000*/ 	.byte	0x04, 0x2f
        /*0002*/ 	.short	(.L_1 - .L_0)
	.align		4
.L_0:
        /*0004*/ 	.word	index@(_Z28rope_apply_half2_dual_kernelPK7__half2S1_S1_S1_PS_S2_iiii)
        /*0008*/ 	.word	0x0000001a


	//----- nvinfo : EIATTR_FRAME_SIZE
	.align		4
.L_1:
        /*000c*/ 	.byte	0x04, 0x11
        /*000e*/ 	.short	(.L_3 - .L_2)
	.align		4
.L_2:
        /*0010*/ 	.word	index@(_Z28rope_apply_half2_dual_kernelPK7__half2S1_S1_S1_PS_S2_iiii)
        /*0014*/ 	.word	0x00000000


	//----- nvinfo : EIATTR_MIN_STACK_SIZE
	.align		4
.L_3:
        /*0018*/ 	.byte	0x04, 0x12
        /*001a*/ 	.short	(.L_5 - .L_4)
	.align		4
.L_4:
        /*001c*/ 	.word	index@(_Z28rope_apply_half2_dual_kernelPK7__half2S1_S1_S1_PS_S2_iiii)
        /*0020*/ 	.word	0x00000000
.L_5:


//--------------------- .nv.compat                --------------------------
	.section	.nv.compat,"",@"SHT_CUDA_COMPAT_INFO"
	.align	4
        /*0000*/ 	.byte	0x02, 0x09, 0x00, 0x00, 0x02, 0x02, 0x01, 0x00, 0x02, 0x05, 0x05, 0x00, 0x03, 0x07, 0x01, 0x01
        /*0010*/ 	.byte	0x02, 0x03, 0x00, 0x00, 0x02, 0x06, 0x01, 0x00, 0x04, 0x0b, 0x08, 0x00, 0x09, 0x00, 0x00, 0x00
        /*0020*/ 	.byte	0x00, 0x00, 0x00, 0x00


//--------------------- .nv.info._Z28rope_apply_half2_dual_kernelPK7__half2S1_S1_S1_PS_S2_iiii --------------------------
	.section	.nv.info._Z28rope_apply_half2_dual_kernelPK7__half2S1_S1_S1_PS_S2_iiii,"",@"SHT_CUDA_INFO"
	.sectionflags	@""
	.align	4


	//----- nvinfo : EIATTR_CUDA_API_VERSION
	.align		4
        /*0000*/ 	.byte	0x04, 0x37
        /*0002*/ 	.short	(.L_7 - .L_6)
.L_6:
        /*0004*/ 	.word	0x00000082


	//----- nvinfo : EIATTR_KPARAM_INFO
	.align		4
.L_7:
        /*0008*/ 	.byte	0x04, 0x17
        /*000a*/ 	.short	(.L_9 - .L_8)
.L_8:
        /*000c*/ 	.word	0x00000000
        /*0010*/ 	.short	0x0009
        /*0012*/ 	.short	0x003c
        /*0014*/ 	.byte	0x00, 0xf0, 0x11, 0x00


	//----- nvinfo : EIATTR_KPARAM_INFO
	.align		4
.L_9:
        /*0018*/ 	.byte	0x04, 0x17
        /*001a*/ 	.short	(.L_11 - .L_10)
.L_10:
        /*001c*/ 	.word	0x00000000
        /*0020*/ 	.short	0x0008
        /*0022*/ 	.short	0x0038
        /*0024*/ 	.byte	0x00, 0xf0, 0x11, 0x00


	//----- nvinfo : EIATTR_KPARAM_INFO
	.align		4
.L_11:
        /*0028*/ 	.byte	0x04, 0x17
        /*002a*/ 	.short	(.L_13 - .L_12)
.L_12:
        /*002c*/ 	.word	0x00000000
        /*0030*/ 	.short	0x0007
        /*0032*/ 	.short	0x0034
        /*0034*/ 	.byte	0x00, 0xf0, 0x11, 0x00


	//----- nvinfo : EIATTR_KPARAM_INFO
	.align		4
.L_13:
        /*0038*/ 	.byte	0x04, 0x17
        /*003a*/ 	.short	(.L_15 - .L_14)
.L_14:
        /*003c*/ 	.word	0x00000000
        /*0040*/ 	.short	0x0006
        /*0042*/ 	.short	0x0030
        /*0044*/ 	.byte	0x00, 0xf0, 0x11, 0x00


	//----- nvinfo : EIATTR_KPARAM_INFO
	.align		4
.L_15:
        /*0048*/ 	.byte	0x04, 0x17
        /*004a*/ 	.short	(.L_17 - .L_16)
.L_16:
        /*004c*/ 	.word	0x00000000
        /*0050*/ 	.short	0x0005
        /*0052*/ 	.short	0x0028
        /*0054*/ 	.byte	0x00, 0xf5, 0x21, 0x00


	//----- nvinfo : EIATTR_KPARAM_INFO
	.align		4
.L_17:
        /*0058*/ 	.byte	0x04, 0x17
        /*005a*/ 	.short	(.L_19 - .L_18)
.L_18:
        /*005c*/ 	.word	0x00000000
        /*0060*/ 	.short	0x0004
        /*0062*/ 	.short	0x0020
        /*0064*/ 	.byte	0x00, 0xf5, 0x21, 0x00


	//----- nvinfo : EIATTR_KPARAM_INFO
	.align		4
.L_19:
        /*0068*/ 	.byte	0x04, 0x17
        /*006a*/ 	.short	(.L_21 - .L_20)
.L_20:
        /*006c*/ 	.word	0x00000000
        /*0070*/ 	.short	0x0003
        /*0072*/ 	.short	0x0018
        /*0074*/ 	.byte	0x00, 0xf5, 0x21, 0x00


	//----- nvinfo : EIATTR_KPARAM_INFO
	.align		4
.L_21:
        /*0078*/ 	.byte	0x04, 0x17
        /*007a*/ 	.short	(.L_23 - .L_22)
.L_22:
        /*007c*/ 	.word	0x00000000
        /*0080*/ 	.short	0x0002
        /*0082*/ 	.short	0x0010
        /*0084*/ 	.byte	0x00, 0xf5, 0x21, 0x00


	//----- nvinfo : EIATTR_KPARAM_INFO
	.align		4
.L_23:
        /*0088*/ 	.byte	0x04, 0x17
        /*008a*/ 	.short	(.L_25 - .L_24)
.L_24:
        /*008c*/ 	.word	0x00000000
        /*0090*/ 	.short	0x0001
        /*0092*/ 	.short	0x0008
        /*0094*/ 	.byte	0x00, 0xf5, 0x21, 0x00


	//----- nvinfo : EIATTR_KPARAM_INFO
	.align		4
.L_25:
        /*0098*/ 	.byte	0x04, 0x17
        /*009a*/ 	.short	(.L_27 - .L_26)
.L_26:
        /*009c*/ 	.word	0x00000000
        /*00a0*/ 	.short	0x0000
        /*00a2*/ 	.short	0x0000
        /*00a4*/ 	.byte	0x00, 0xf5, 0x21, 0x00


	//----- nvinfo : EIATTR_SPARSE_MMA_MASK
	.align		4
.L_27:
        /*00a8*/ 	.byte	0x03, 0x50
        /*00aa*/ 	.short	0x0000


	//----- nvinfo : EIATTR_MAXREG_COUNT
	.align		4
        /*00ac*/ 	.byte	0x03, 0x1b
        /*00ae*/ 	.short	0x00ff


	//----- nvinfo : EIATTR_MERCURY_ISA_VERSION
	.align		4
        /*00b0*/ 	.byte	0x03, 0x5f
        /*00b2*/ 	.short	0x0101


	//----- nvinfo : EIATTR_VRC_CTA_INIT_COUNT
	.align		4
        /*00b4*/ 	.byte	0x02, 0x4a
	.zero		1
	.zero		1


	//----- nvinfo : EIATTR_EXIT_INSTR_OFFSETS
	.align		4
        /*00b8*/ 	.byte	0x04, 0x1c
        /*00ba*/ 	.short	(.L_29 - .L_28)


	//   ....[0]....
.L_28:
        /*00bc*/ 	.word	0x000000b0


	//   ....[1]....
        /*00c0*/ 	.word	0x000006b0


	//----- nvinfo : EIATTR_CBANK_PARAM_SIZE
	.align		4
.L_29:
        /*00c4*/ 	.byte	0x03, 0x19
        /*00c6*/ 	.short	0x0040


	//----- nvinfo : EIATTR_PARAM_CBANK
	.align		4
        /*00c8*/ 	.byte	0x04, 0x0a
        /*00ca*/ 	.short	(.L_31 - .L_30)
	.align		4
.L_30:
        /*00cc*/ 	.word	index@(.nv.constant0._Z28rope_apply_half2_dual_kernelPK7__half2S1_S1_S1_PS_S2_iiii)
        /*00d0*/ 	.short	0x0380
        /*00d2*/ 	.short	0x0040


	//----- nvinfo : EIATTR_SW_WAR
	.align		4
.L_31:
        /*00d4*/ 	.byte	0x04, 0x36
        /*00d6*/ 	.short	(.L_33 - .L_32)
.L_32:
        /*00d8*/ 	.word	0x00000008
.L_33:


//--------------------- .nv.callgraph             --------------------------
	.section	.nv.callgraph,"",@"SHT_CUDA_CALLGRAPH"
	.align	4
	.sectionentsize	8
	.align		4
        /*0000*/ 	.word	0x00000000
	.align		4
        /*0004*/ 	.word	0xffffffff
	.align		4
        /*0008*/ 	.word	0x00000000
	.align		4
        /*000c*/ 	.word	0xfffffffe
	.align		4
        /*0010*/ 	.word	0x00000000
	.align		4
        /*0014*/ 	.word	0xfffffffd
	.align		4
        /*0018*/ 	.word	0x00000000
	.align		4
        /*001c*/ 	.word	0xfffffffc


//--------------------- .text._Z28rope_apply_half2_dual_kernelPK7__half2S1_S1_S1_PS_S2_iiii --------------------------
	.section	.text._Z28rope_apply_half2_dual_kernelPK7__half2S1_S1_S1_PS_S2_iiii,"ax",@progbits
	.align	128
        .global         _Z28rope_apply_half2_dual_kernelPK7__half2S1_S1_S1_PS_S2_iiii
        .type           _Z28rope_apply_half2_dual_kernelPK7__half2S1_S1_S1_PS_S2_iiii,@function
        .size           _Z28rope_apply_half2_dual_kernelPK7__half2S1_S1_S1_PS_S2_iiii,(.L_x_1 - _Z28rope_apply_half2_dual_kernelPK7__half2S1_S1_S1_PS_S2_iiii)
        .other          _Z28rope_apply_half2_dual_kernelPK7__half2S1_S1_S1_PS_S2_iiii,@"STO_CUDA_ENTRY STV_DEFAULT"
_Z28rope_apply_half2_dual_kernelPK7__half2S1_S1_S1_PS_S2_iiii:
.text._Z28rope_apply_half2_dual_kernelPK7__half2S1_S1_S1_PS_S2_iiii:
[----:B------:R-:W-:Y:S01]  /*0000*/  LDC R1, c[0x0][0x37c] ;  /* 0x0000df00ff017b82 */ /* 0x000fe20000000800 */
[----:B------:R-:W0:Y:S07]  /*0010*/  S2R R5, SR_TID.X ;  /* 0x0000000000057919 */ /* 0x000e2e0000002100 */
[----:B------:R-:W1:Y:S08]  /*0020*/  LDC.64 R2, c[0x0][0x3b0] ;  /* 0x0000ec00ff027b82 */ /* 0x000e700000000a00 */
[----:B------:R-:W2:Y:S08]  /*0030*/  LDC.64 R10, c[0x0][0x3b8] ;  /* 0x0000ee00ff0a7b82 */ /* 0x000eb00000000a00 */
[----:B------:R-:W0:Y:S08]  /*0040*/  S2UR UR4, SR_CTAID.X ;  /* 0x00000000000479c3 */ /* 0x000e300000002500 */
[----:B------:R-:W0:Y:S01]  /*0050*/  LDC R0, c[0x0][0x360] ;  /* 0x0000d800ff007b82 */ /* 0x000e220000000800 */
[----:B-1----:R-:W-:-:S04]  /*0060*/  IMAD R3, R3, R2, RZ ;  /* 0x0000000203037224 */ /* 0x002fc800078e02ff */
[----:B--2---:R-:W-:-:S04]  /*0070*/  IMAD R2, R3, R10, RZ ;  /* 0x0000000a03027224 */ /* 0x004fc800078e02ff */
[----:B------:R-:W-:Y:S02]  /*0080*/  IMAD R3, R2, R11, RZ ;  /* 0x0000000b02037224 */ /* 0x000fe400078e02ff */
[----:B0-----:R-:W-:-:S05]  /*0090*/  IMAD R0, R0, UR4, R5 ;  /* 0x0000000400007c24 */ /* 0x001fca000f8e0205 */
[----:B------:R-:W-:-:S13]  /*00a0*/  ISETP.GE.AND P0, PT, R0, R3, PT ;  /* 0x000000030000720c */ /* 0x000fda0003f06270 */
[----:B------:R-:W-:Y:S05]  /*00b0*/  @P0 EXIT ;  /* 0x000000000000094d */ /* 0x000fea0003800000 */
[----:B------:R-:W-:Y:S01]  /*00c0*/  IABS R7, R11 ;  /* 0x0000000b00077213 */ /* 0x000fe20000000000 */
[----:B------:R-:W0:Y:S01]  /*00d0*/  LDCU.64 UR4, c[0x0][0x358] ;  /* 0x00006b00ff0477ac */ /* 0x000e220008000a00 */
[----:B------:R-:W-:Y:S02]  /*00e0*/  IABS R6, R10 ;  /* 0x0000000a00067213 */ /* 0x000fe40000000000 */
[----:B------:R-:W1:Y:S01]  /*00f0*/  I2F.RP R4, R7 ;  /* 0x0000000700047306 */ /* 0x000e620000209400 */
[----:B------:R-:W-:-:S07]  /*0100*/  IABS R8, R0 ;  /* 0x0000000000087213 */ /* 0x000fce0000000000 */
[----:B-1----:R-:W1:Y:S02]  /*0110*/  MUFU.RCP R4, R4 ;  /* 0x0000000400047308 */ /* 0x002e640000001000 */
[----:B-1----:R-:W-:-:S06]  /*0120*/  IADD3 R3, PT, PT, R4, 0xffffffe, RZ ;  /* 0x0ffffffe04037810 */ /* 0x002fcc0007ffe0ff */
[----:B------:R-:W1:Y:S02]  /*0130*/  F2I.FTZ.U32.TRUNC.NTZ R3, R3 ;  /* 0x0000000300037305 */ /* 0x000e64000021f000 */
[----:B-1----:R-:W-:-:S04]  /*0140*/  IMAD.MOV R2, RZ, RZ, -R3 ;  /* 0x000000ffff027224 */ /* 0x002fc800078e0a03 */
[----:B------:R-:W-:Y:S02]  /*0150*/  IMAD R5, R2, R7, RZ ;  /* 0x0000000702057224 */ /* 0x000fe400078e02ff */
[----:B------:R-:W-:-:S05]  /*0160*/  HFMA2 R2, -RZ, RZ, 0, 0 ;  /* 0x00000000ff027431 */ /* 0x000fca00000001ff */
[----:B------:R-:W-:-:S04]  /*0170*/  IMAD.HI.U32 R5, R3, R5, R2 ;  /* 0x0000000503057227 */ /* 0x000fc800078e0002 */
[----:B------:R-:W-:Y:S02]  /*0180*/  IMAD.MOV.U32 R2, RZ, RZ, R6 ;  /* 0x000000ffff027224 */ /* 0x000fe400078e0006 */
[----:B------:R-:W-:Y:S02]  /*0190*/  IMAD.HI.U32 R3, R5, R8, RZ ;  /* 0x0000000805037227 */ /* 0x000fe400078e00ff */
[----:B------:R-:W1:Y:S03]  /*01a0*/  I2F.RP R6, R2 ;  /* 0x0000000200067306 */ /* 0x000e660000209400 */
[----:B------:R-:W-:-:S05]  /*01b0*/  IADD3 R4, PT, PT, -R3, RZ, RZ ;  /* 0x000000ff03047210 */ /* 0x000fca0007ffe1ff */
[C---:B------:R-:W-:Y:S02]  /*01c0*/  IMAD R4, R7.reuse, R4, R8 ;  /* 0x0000000407047224 */ /* 0x040fe400078e0208 */
[----:B------:R-:W2:Y:S03]  /*01d0*/  LDC.64 R8, c[0x0][0x388] ;  /* 0x0000e200ff087b82 */ /* 0x000ea60000000a00 */
[----:B------:R-:W-:Y:S01]  /*01e0*/  ISETP.GT.U32.AND P1, PT, R7, R4, PT ;  /* 0x000000040700720c */ /* 0x000fe20003f24070 */
[----:B-1----:R-:W1:-:S12]  /*01f0*/  MUFU.RCP R6, R6 ;  /* 0x0000000600067308 */ /* 0x002e580000001000 */
[----:B------:R-:W-:Y:S02]  /*0200*/  @!P1 IMAD.IADD R4, R4, 0x1, -R7 ;  /* 0x0000000104049824 */ /* 0x000fe400078e0a07 */
[----:B------:R-:W-:Y:S01]  /*0210*/  @!P1 VIADD R3, R3, 0x1 ;  /* 0x0000000103039836 */ /* 0x000fe20000000000 */
[----:B------:R-:W-:Y:S02]  /*0220*/  ISETP.NE.AND P1, PT, R11, RZ, PT ;  /* 0x000000ff0b00720c */ /* 0x000fe40003f25270 */
[----:B------:R-:W-:Y:S02]  /*0230*/  ISETP.GE.U32.AND P0, PT, R4, R7, PT ;  /* 0x000000070400720c */ /* 0x000fe40003f06070 */
[----:B-1----:R-:W-:Y:S01]  /*0240*/  IADD3 R5, PT, PT, R6, 0xffffffe, RZ ;  /* 0x0ffffffe06057810 */ /* 0x002fe20007ffe0ff */
[C---:B--2---:R-:W-:Y:S01]  /*0250*/  IMAD.WIDE R8, R0.reuse, 0x4, R8 ;  /* 0x0000000400087825 */ /* 0x044fe200078e0208 */
[----:B------:R-:W-:-:S04]  /*0260*/  LOP3.LUT R4, R0, R11, RZ, 0x3c, !PT ;  /* 0x0000000b00047212 */ /* 0x000fc800078e3cff */
[----:B------:R-:W1:Y:S01]  /*0270*/  F2I.FTZ.U32.TRUNC.NTZ R5, R5 ;  /* 0x0000000500057305 */ /* 0x000e62000021f000 */
[----:B------:R-:W-:Y:S01]  /*0280*/  ISETP.GE.AND P2, PT, R4, RZ, PT ;  /* 0x000000ff0400720c */ /* 0x000fe20003f46270 */
[----:B------:R-:W-:-:S03]  /*0290*/  IMAD.MOV.U32 R4, RZ, RZ, RZ ;  /* 0x000000ffff047224 */ /* 0x000fc600078e00ff */
[----:B------:R-:W-:-:S09]  /*02a0*/  @P0 IADD3 R3, PT, PT, R3, 0x1, RZ ;  /* 0x0000000103030810 */ /* 0x000fd20007ffe0ff */
[----:B------:R-:W-:Y:S01]  /*02b0*/  @!P2 IADD3 R3, PT, PT, -R3, RZ, RZ ;  /* 0x000000ff0303a210 */ /* 0x000fe20007ffe1ff */
[----:B-1----:R-:W-:Y:S01]  /*02c0*/  IMAD.MOV R7, RZ, RZ, -R5 ;  /* 0x000000ffff077224 */ /* 0x002fe200078e0a05 */
[----:B------:R-:W-:-:S03]  /*02d0*/  @!P1 LOP3.LUT R3, RZ, R11, RZ, 0x33, !PT ;  /* 0x0000000bff039212 */ /* 0x000fc600078e33ff */
[----:B------:R-:W-:Y:S01]  /*02e0*/  IMAD R7, R7, R2, RZ ;  /* 0x0000000207077224 */ /* 0x000fe200078e02ff */
[----:B------:R-:W-:Y:S01]  /*02f0*/  IABS R15, R3 ;  /* 0x00000003000f7213 */ /* 0x000fe20000000000 */
[----:B------:R-:W-:Y:S02]  /*0300*/  IMAD.MOV R14, RZ, RZ, -R3 ;  /* 0x000000ffff0e7224 */ /* 0x000fe400078e0a03 */
[----:B------:R-:W-:Y:S02]  /*0310*/  IMAD.HI.U32 R4, R5, R7, R4 ;  /* 0x0000000705047227 */ /* 0x000fe400078e0004 */
[----:B------:R-:W1:Y:S02]  /*0320*/  LDC.64 R6, c[0x0][0x380] ;  /* 0x0000e000ff067b82 */ /* 0x000e640000000a00 */
[----:B------:R-:W-:Y:S02]  /*0330*/  IMAD R14, R11, R14, R0 ;  /* 0x0000000e0b0e7224 */ /* 0x000fe400078e0200 */
[----:B------:R-:W-:-:S05]  /*0340*/  IMAD.HI.U32 R4, R4, R15, RZ ;  /* 0x0000000f04047227 */ /* 0x000fca00078e00ff */
[----:B------:R-:W-:-:S05]  /*0350*/  IADD3 R4, PT, PT, -R4, RZ, RZ ;  /* 0x000000ff04047210 */ /* 0x000fca0007ffe1ff */
[----:B------:R-:W-:Y:S01]  /*0360*/  IMAD R15, R2, R4, R15 ;  /* 0x00000004020f7224 */ /* 0x000fe200078e020f */
[----:B------:R-:W-:-:S04]  /*0370*/  LEA.HI R4, R11, R11, RZ, 0x1 ;  /* 0x0000000b0b047211 */ /* 0x000fc800078f08ff */
[----:B------:R-:W-:Y:S02]  /*0380*/  ISETP.GT.U32.AND P0, PT, R2, R15, PT ;  /* 0x0000000f0200720c */ /* 0x000fe40003f04070 */
[----:B------:R-:W-:Y:S01]  /*0390*/  SHF.R.S32.HI R17, RZ, 0x1, R4 ;  /* 0x00000001ff117819 */ /* 0x000fe20000011404 */
[----:B-1----:R-:W-:-:S03]  /*03a0*/  IMAD.WIDE R6, R0, 0x4, R6 ;  /* 0x0000000400067825 */ /* 0x002fc600078e0206 */
[CC--:B------:R-:W-:Y:S02]  /*03b0*/  ISETP.GE.AND P3, PT, R14.reuse, R17.reuse, PT ;  /* 0x000000110e00720c */ /* 0x0c0fe40003f66270 */
[----:B------:R-:W-:Y:S01]  /*03c0*/  ISETP.GE.AND P1, PT, R14, R17, PT ;  /* 0x000000110e00720c */ /* 0x000fe20003f26270 */
[----:B------:R-:W-:-:S04]  /*03d0*/  IMAD.MOV R4, RZ, RZ, -R17 ;  /* 0x000000ffff047224 */ /* 0x000fc800078e0a11 */
[----:B------:R-:W-:Y:S02]  /*03e0*/  @!P0 IADD3 R15, PT, PT, R15, -R2, RZ ;  /* 0x800000020f0f8210 */ /* 0x000fe40007ffe0ff */
[----:B------:R-:W-:Y:S02]  /*03f0*/  ISETP.GE.AND P0, PT, R3, RZ, PT ;  /* 0x000000ff0300720c */ /* 0x000fe40003f06270 */
[----:B------:R-:W-:Y:S02]  /*0400*/  ISETP.GT.U32.AND P2, PT, R2, R15, PT ;  /* 0x0000000f0200720c */ /* 0x000fe40003f44070 */
[----:B------:R-:W-:Y:S02]  /*0410*/  @P3 MOV R17, R4 ;  /* 0x0000000400113202 */ /* 0x000fe40000000f00 */
[----:B------:R-:W1:Y:S03]  /*0420*/  LDC.64 R4, c[0x0][0x390] ;  /* 0x0000e400ff047b82 */ /* 0x000e660000000a00 */
[----:B------:R-:W-:-:S02]  /*0430*/  IMAD.WIDE R18, R17, 0x4, R6 ;  /* 0x0000000411127825 */ /* 0x000fc400078e0206 */
[----:B0-----:R-:W2:Y:S02]  /*0440*/  LDG.E.CONSTANT R6, desc[UR4][R6.64] ;  /* 0x0000000406067981 */ /* 0x001ea4000c1e9900 */
[----:B------:R-:W-:Y:S02]  /*0450*/  IMAD.WIDE R16, R17, 0x4, R8 ;  /* 0x0000000411107825 */ /* 0x000fe400078e0208 */
[----:B------:R0:W3:Y:S02]  /*0460*/  LDG.E.CONSTANT R8, desc[UR4][R8.64] ;  /* 0x0000000408087981 */ /* 0x0000e4000c1e9900 */
[----:B------:R-:W-:Y:S01]  /*0470*/  @!P2 IMAD.IADD R15, R15, 0x1, -R2 ;  /* 0x000000010f0fa824 */ /* 0x000fe200078e0a02 */
[----:B------:R-:W-:Y:S01]  /*0480*/  ISETP.NE.AND P2, PT, R10, RZ, PT ;  /* 0x000000ff0a00720c */ /* 0x000fe20003f45270 */
[----:B------:R-:W4:Y:S01]  /*0490*/  LDC.64 R2, c[0x0][0x398] ;  /* 0x0000e600ff027b82 */ /* 0x000f220000000a00 */
[----:B------:R-:W5:Y:S02]  /*04a0*/  LDG.E.CONSTANT R16, desc[UR4][R16.64] ;  /* 0x0000000410107981 */ /* 0x000f64000c1e9900 */
[----:B------:R-:W-:-:S02]  /*04b0*/  MOV R20, R15 ;  /* 0x0000000f00147202 */ /* 0x000fc40000000f00 */
[----:B------:R-:W2:Y:S02]  /*04c0*/  LDG.E.CONSTANT R15, desc[UR4][R18.64] ;  /* 0x00000004120f7981 */ /* 0x000ea4000c1e9900 */
[----:B------:R-:W-:-:S05]  /*04d0*/  @!P0 IADD3 R20, PT, PT, -R20, RZ, RZ ;  /* 0x000000ff14148210 */ /* 0x000fca0007ffe1ff */
[----:B------:R-:W-:-:S05]  /*04e0*/  @!P2 LOP3.LUT R20, RZ, R10, RZ, 0x33, !PT ;  /* 0x0000000aff14a212 */ /* 0x000fca00078e33ff */
[----:B------:R-:W-:-:S04]  /*04f0*/  IMAD R21, R20, R11, R14 ;  /* 0x0000000b14157224 */ /* 0x000fc800078e020e */
[C---:B----4-:R-:W-:Y:S02]  /*0500*/  IMAD.WIDE R22, R21.reuse, 0x4, R2 ;  /* 0x0000000415167825 */ /* 0x050fe400078e0202 */
[----:B------:R-:W4:Y:S02]  /*0510*/  LDC.64 R2, c[0x0][0x3a8] ;  /* 0x0000ea00ff027b82 */ /* 0x000f240000000a00 */
[----:B-1----:R-:W-:Y:S02]  /*0520*/  IMAD.WIDE R20, R21, 0x4, R4 ;  /* 0x0000000415147825 */ /* 0x002fe400078e0204 */
[----:B------:R-:W3:Y:S04]  /*0530*/  LDG.E.CONSTANT R22, desc[UR4][R22.64] ;  /* 0x0000000416167981 */ /* 0x000ee8000c1e9900 */
[----:B------:R-:W3:Y:S01]  /*0540*/  LDG.E.CONSTANT R20, desc[UR4][R20.64] ;  /* 0x0000000414147981 */ /* 0x000ee2000c1e9900 */
[----:B------:R-:W1:Y:S01]  /*0550*/  LDC.64 R4, c[0x0][0x3a0] ;  /* 0x0000e800ff047b82 */ /* 0x000e620000000a00 */
[----:B----4-:R-:W-:-:S04]  /*0560*/  IMAD.WIDE R2, R0, 0x4, R2 ;  /* 0x0000000400027825 */ /* 0x010fc800078e0202 */
[----:B-1----:R-:W-:Y:S01]  /*0570*/  IMAD.WIDE R4, R0, 0x4, R4 ;  /* 0x0000000400047825 */ /* 0x002fe200078e0204 */
[----:B-----5:R-:W-:Y:S02]  /*0580*/  PRMT R17, R16, 0x7632, R17 ;  /* 0x0000763210117816 */ /* 0x020fe40000000011 */
[C---:B--2---:R-:W-:Y:S02]  /*0590*/  PRMT R14, R15.reuse, 0x7610, R14 ;  /* 0x000076100f0e7816 */ /* 0x044fe4000000000e */
[----:B------:R-:W-:Y:S01]  /*05a0*/  PRMT R15, R15, 0x7632, R15 ;  /* 0x000076320f0f7816 */ /* 0x000fe2000000000f */
[----:B------:R-:W-:Y:S02]  /*05b0*/  @!P1 HADD2 R12, -R16.H0_H0, -RZ.H0_H0 ;  /* 0xa00000ff100c9230 */ /* 0x000fe40000000900 */
[----:B------:R-:W-:Y:S02]  /*05c0*/  @!P1 HADD2 R11, -R17.H0_H0, -RZ.H0_H0 ;  /* 0xa00000ff110b9230 */ /* 0x000fe40000000900 */
[----:B------:R-:W-:-:S02]  /*05d0*/  @!P1 HADD2 R13, -R14.H0_H0, -RZ.H0_H0 ;  /* 0xa00000ff0e0d9230 */ /* 0x000fc40000000900 */
[----:B------:R-:W-:Y:S01]  /*05e0*/  @!P1 HADD2 R10, -R15.H0_H0, -RZ.H0_H0 ;  /* 0xa00000ff0f0a9230 */ /* 0x000fe20000000900 */
[----:B------:R-:W-:Y:S02]  /*05f0*/  @!P1 PRMT R16, R12, 0x5410, RZ ;  /* 0x000054100c109816 */ /* 0x000fe400000000ff */
[----:B------:R-:W-:Y:S02]  /*0600*/  @!P1 PRMT R17, R11, 0x5410, RZ ;  /* 0x000054100b119816 */ /* 0x000fe400000000ff */
[----:B------:R-:W-:Y:S02]  /*0610*/  @!P1 PRMT R14, R13, 0x5410, RZ ;  /* 0x000054100d0e9816 */ /* 0x000fe400000000ff */
[----:B------:R-:W-:Y:S02]  /*0620*/  @!P1 PRMT R15, R10, 0x5410, RZ ;  /* 0x000054100a0f9816 */ /* 0x000fe400000000ff */
[----:B0-----:R-:W-:Y:S02]  /*0630*/  PRMT R9, R16, 0x5410, R17 ;  /* 0x0000541010097816 */ /* 0x001fe40000000011 */
[----:B------:R-:W-:-:S03]  /*0640*/  PRMT R7, R14, 0x5410, R15 ;  /* 0x000054100e077816 */ /* 0x000fc6000000000f */
[-C--:B---3--:R-:W-:Y:S02]  /*0650*/  HFMA2 R9, R9, R22.reuse, -RZ ;  /* 0x0000001609097231 */ /* 0x088fe400001000ff */
[----:B------:R-:W-:-:S04]  /*0660*/  HMUL2 R7, R7, R22 ;  /* 0x0000001607077232 */ /* 0x000fc80000000000 */
[-C--:B------:R-:W-:Y:S02]  /*0670*/  HFMA2 R7, R6, R20.reuse, R7 ;  /* 0x0000001406077231 */ /* 0x080fe40000000007 */
[----:B------:R-:W-:-:S03]  /*0680*/  HFMA2 R9, R8, R20, R9 ;  /* 0x0000001408097231 */ /* 0x000fc60000000009 */
[----:B------:R-:W-:Y:S04]  /*0690*/  STG.E desc[UR4][R4.64], R7 ;  /* 0x0000000704007986 */ /* 0x000fe8000c101904 */
[----:B------:R-:W-:Y:S01]  /*06a0*/  STG.E desc[UR4][R2.64], R9 ;  /* 0x0000000902007986 */ /* 0x000fe2000c101904 */
[----:B------:R-:W-:Y:S05]  /*06b0*/  EXIT ;  /* 0x000000000000794d */ /* 0x000fea0003800000 */
.L_x_0:
[----:B------:R-:W-:-:S00]  /*06c0*/  BRA `(.L_x_0) ;  /* 0xfffffffc00fc7947 */ /* 0x000fc0000383ffff */
[----:B------:R-:W-:-:S00]  /*06d0*/  NOP ;  /* 0x0000000000007918 */ /* 0x000fc00000000000 */
        /* <DEDUP_REMOVED lines=10> */
.L_x_1:


//--------------------- .nv.shared.reserved.0     --------------------------
	.section	.nv.shared.reserved.0,"aw",@nobits
	.weak		__nv_reservedSMEM_offset_0_alias
	.size		__nv_reservedSMEM_offset_0_alias, 0, 64
	.other		__nv_reservedSMEM_offset_0_alias,@"STO_CUDA_RESERVED_SHARED STV_DEFAULT"
__nv_reservedSMEM_offset_0_alias:
	.zero		0
	.zero		64


//--------------------- .nv.constant0._Z28rope_apply_half2_dual_kernelPK7__half2S1_S1_S1_PS_S2_iiii --------------------------
	.section	.nv.constant0._Z28rope_apply_half2_dual_kernelPK7__half2S1_S1_S1_PS_S2_iiii,"a",@progbits
	.sectionflags	@""
	.align	4
.nv.constant0._Z28rope_apply_half2_dual_kernelPK7__half2S1_S1_S1_PS_S2_iiii:
	.zero		960


//--------------------- SYMBOLS --------------------------

	.type		.nv.reservedSmem.offset0,@object
	.size		.nv.reservedSmem.offset0,0x4
